//
// Generated by NVIDIA NVVM Compiler
//
// Compiler Build ID: CL-36424714
// Cuda compilation tools, release 13.0, V13.0.88
// Based on NVVM 20.0.0
//

.version 9.0
.target sm_100
.address_size 64

	// .globl	_Z12testkernel_1PiS_i
.extern .func  (.param .b32 func_retval0) vprintf
(
	.param .b64 vprintf_param_0,
	.param .b64 vprintf_param_1
)
;
.global .align 1 .b8 $str[7] = {37, 100, 32, 37, 100, 10};
.global .align 1 .b8 $str$1[4] = {37, 100, 10};

.visible .entry _Z12testkernel_1PiS_i(
	.param .u64 .ptr .align 1 _Z12testkernel_1PiS_i_param_0,
	.param .u64 .ptr .align 1 _Z12testkernel_1PiS_i_param_1,
	.param .u32 _Z12testkernel_1PiS_i_param_2
)
{
	.local .align 8 .b8 	__local_depot0[8];
	.reg .b64 	%SP;
	.reg .b64 	%SPL;
	.reg .pred 	%p<4>;
	.reg .b32 	%r<15>;
	.reg .b64 	%rd<15>;

	mov.u64 	%SPL, __local_depot0;
	cvta.local.u64 	%SP, %SPL;
	ld.param.u64 	%rd2, [_Z12testkernel_1PiS_i_param_0];
	ld.param.u64 	%rd1, [_Z12testkernel_1PiS_i_param_1];
	ld.param.u32 	%r2, [_Z12testkernel_1PiS_i_param_2];
	cvta.to.global.u64 	%rd3, %rd2;
	mov.u32 	%r1, %tid.x;
	mul.wide.u32 	%rd4, %r1, 4;
	add.s64 	%rd5, %rd3, %rd4;
	ld.global.u32 	%r3, [%rd5];
	setp.ge.s32 	%p1, %r1, %r2;
	setp.ne.s32 	%p2, %r3, 1;
	or.pred  	%p3, %p1, %p2;
	@%p3 bra 	$L__BB0_2;
	add.u64 	%rd6, %SP, 0;
	add.u64 	%rd7, %SPL, 0;
	cvta.to.global.u64 	%rd8, %rd1;
	// begin inline asm
	activemask.b32 %r5;
	// end inline asm
	popc.b32 	%r7, %r5;
	// begin inline asm
	mov.u32 %r6, %lanemask_lt;
	// end inline asm
	and.b32  	%r8, %r6, %r5;
	popc.b32 	%r9, %r8;
	st.local.v2.u32 	[%rd7], {%r1, %r9};
	mov.u64 	%rd9, $str;
	cvta.global.u64 	%rd10, %rd9;
	{ // callseq 0, 0
	.param .b64 param0;
	st.param.b64 	[param0], %rd10;
	.param .b64 param1;
	st.param.b64 	[param1], %rd6;
	.param .b32 retval0;
	call.uni (retval0), 
	vprintf, 
	(
	param0, 
	param1
	);
	ld.param.b32 	%r10, [retval0];
	} // callseq 0
	st.local.u32 	[%rd7], %r7;
	mov.u64 	%rd11, $str$1;
	cvta.global.u64 	%rd12, %rd11;
	{ // callseq 1, 0
	.param .b64 param0;
	st.param.b64 	[param0], %rd12;
	.param .b64 param1;
	st.param.b64 	[param1], %rd6;
	.param .b32 retval0;
	call.uni (retval0), 
	vprintf, 
	(
	param0, 
	param1
	);
	ld.param.b32 	%r12, [retval0];
	} // callseq 1
	mul.wide.u32 	%rd13, %r9, 4;
	add.s64 	%rd14, %rd8, %rd13;
	mov.b32 	%r14, 1;
	st.global.u32 	[%rd14], %r14;
$L__BB0_2:
	ret;

}


// ===== COMPILED SASS (sm_100) =====

	.target	sm_100

	.elftype	@"ET_EXEC"


//--------------------- .note.nv.tkinfo           --------------------------
	.section	.note.nv.tkinfo,"",@"SHT_NOTE"
	.sectionflags	@"SHF_NOTE_NV_TKINFO"
	.tkinfo
        /*0018*/ 	.word	0x00000002
        /*0030*/ 	.string	""
        /*0030*/ 	.string	"ptxas"
        /*0030*/ 	.string	"Cuda compilation tools, release 13.0, V13.0.88"
        /*0030*/ 	.string	"Build cuda_13.0.r13.0/compiler.36424714_0"
        /*0030*/ 	.string	"-arch sm_100 -m 64 "



//--------------------- .note.nv.cuinfo           --------------------------
	.section	.note.nv.cuinfo,"",@"SHT_NOTE"
	.sectionflags	@"SHF_NOTE_NV_CUINFO"
        /*0018*/ 	.short	0x0002
        /*001a*/ 	.short	0x0064
        /*001c*/ 	.short	0x0082
	.zero		2


//--------------------- .nv.info                  --------------------------
	.section	.nv.info,"",@"SHT_CUDA_INFO"
	.align	4


	//----- nvinfo : EIATTR_REGCOUNT
	.align		4
        /*0000*/ 	.byte	0x04, 0x2f
        /*0002*/ 	.short	(.L_3 - .L_2)
	.align		4
.L_2:
        /*0004*/ 	.word	index@(_Z12testkernel_1PiS_i)
        /*0008*/ 	.word	0x00000019


	//----- nvinfo : EIATTR_FRAME_SIZE
	.align		4
.L_3:
        /*000c*/ 	.byte	0x04, 0x11
        /*000e*/ 	.short	(.L_5 - .L_4)
	.align		4
.L_4:
        /*0010*/ 	.word	index@(_Z12testkernel_1PiS_i)
        /*0014*/ 	.word	0x00000008


	//----- nvinfo : EIATTR_MIN_STACK_SIZE
	.align		4
.L_5:
        /*0018*/ 	.byte	0x04, 0x12
        /*001a*/ 	.short	(.L_7 - .L_6)
	.align		4
.L_6:
        /*001c*/ 	.word	index@(_Z12testkernel_1PiS_i)
        /*0020*/ 	.word	0x00000008
.L_7:


//--------------------- .nv.compat                --------------------------
	.section	.nv.compat,"",@"SHT_CUDA_COMPAT_INFO"
	.align	4
        /*0000*/ 	.byte	0x02, 0x09, 0x00, 0x00, 0x02, 0x02, 0x01, 0x00, 0x02, 0x05, 0x05, 0x00, 0x03, 0x07, 0x01, 0x01
        /*0010*/ 	.byte	0x02, 0x03, 0x00, 0x00, 0x02, 0x06, 0x01, 0x00, 0x04, 0x0b, 0x08, 0x00, 0x09, 0x00, 0x00, 0x00
        /*0020*/ 	.byte	0x00, 0x00, 0x00, 0x00


//--------------------- .nv.info._Z12testkernel_1PiS_i --------------------------
	.section	.nv.info._Z12testkernel_1PiS_i,"",@"SHT_CUDA_INFO"
	.sectionflags	@""
	.align	4


	//----- nvinfo : EIATTR_CUDA_API_VERSION
	.align		4
        /*0000*/ 	.byte	0x04, 0x37
        /*0002*/ 	.short	(.L_9 - .L_8)
.L_8:
        /*0004*/ 	.word	0x00000082


	//----- nvinfo : EIATTR_KPARAM_INFO
	.align		4
.L_9:
        /*0008*/ 	.byte	0x04, 0x17
        /*000a*/ 	.short	(.L_11 - .L_10)
.L_10:
        /*000c*/ 	.word	0x00000000
        /*0010*/ 	.short	0x0002
        /*0012*/ 	.short	0x0010
        /*0014*/ 	.byte	0x00, 0xf0, 0x11, 0x00


	//----- nvinfo : EIATTR_KPARAM_INFO
	.align		4
.L_11:
        /*0018*/ 	.byte	0x04, 0x17
        /*001a*/ 	.short	(.L_13 - .L_12)
.L_12:
        /*001c*/ 	.word	0x00000000
        /*0020*/ 	.short	0x0001
        /*0022*/ 	.short	0x0008
        /*0024*/ 	.byte	0x00, 0xf5, 0x21, 0x00


	//----- nvinfo : EIATTR_KPARAM_INFO
	.align		4
.L_13:
        /*0028*/ 	.byte	0x04, 0x17
        /*002a*/ 	.short	(.L_15 - .L_14)
.L_14:
        /*002c*/ 	.word	0x00000000
        /*0030*/ 	.short	0x0000
        /*0032*/ 	.short	0x0000
        /*0034*/ 	.byte	0x00, 0xf5, 0x21, 0x00


	//----- nvinfo : EIATTR_SPARSE_MMA_MASK
	.align		4
.L_15:
        /*0038*/ 	.byte	0x03, 0x50
        /*003a*/ 	.short	0x0000


	//----- nvinfo : EIATTR_MAXREG_COUNT
	.align		4
        /*003c*/ 	.byte	0x03, 0x1b
        /*003e*/ 	.short	0x00ff


	//----- nvinfo : EIATTR_EXTERNS
	.align		4
        /*0040*/ 	.byte	0x04, 0x0f
        /*0042*/ 	.short	(.L_17 - .L_16)


	//   ....[0]....
	.align		4
.L_16:
        /*0044*/ 	.word	index@(vprintf)


	//----- nvinfo : EIATTR_MERCURY_ISA_VERSION
	.align		4
.L_17:
        /*0048*/ 	.byte	0x03, 0x5f
        /*004a*/ 	.short	0x0101


	//----- nvinfo : EIATTR_VRC_CTA_INIT_COUNT
	.align		4
        /*004c*/ 	.byte	0x02, 0x4a
	.zero		1
	.zero		1


	//----- nvinfo : EIATTR_SYSCALL_OFFSETS
	.align		4
        /*0050*/ 	.byte	0x04, 0x46
        /*0052*/ 	.short	(.L_19 - .L_18)


	//   ....[0]....
.L_18:
        /*0054*/ 	.word	0x000001d0


	//   ....[1]....
        /*0058*/ 	.word	0x00000260


	//----- nvinfo : EIATTR_EXIT_INSTR_OFFSETS
	.align		4
.L_19:
        /*005c*/ 	.byte	0x04, 0x1c
        /*005e*/ 	.short	(.L_21 - .L_20)


	//   ....[0]....
.L_20:
        /*0060*/ 	.word	0x000000e0


	//   ....[1]....
        /*0064*/ 	.word	0x000002b0


	//----- nvinfo : EIATTR_CRS_STACK_SIZE
	.align		4
.L_21:
        /*0068*/ 	.byte	0x04, 0x1e
        /*006a*/ 	.short	(.L_23 - .L_22)
.L_22:
        /*006c*/ 	.word	0x00000000


	//----- nvinfo : EIATTR_CBANK_PARAM_SIZE
	.align		4
.L_23:
        /*0070*/ 	.byte	0x03, 0x19
        /*0072*/ 	.short	0x0014


	//----- nvinfo : EIATTR_PARAM_CBANK
	.align		4
        /*0074*/ 	.byte	0x04, 0x0a
        /*0076*/ 	.short	(.L_25 - .L_24)
	.align		4
.L_24:
        /*0078*/ 	.word	index@(.nv.constant0._Z12testkernel_1PiS_i)
        /*007c*/ 	.short	0x0380
        /*007e*/ 	.short	0x0014


	//----- nvinfo : EIATTR_SW_WAR
	.align		4
.L_25:
        /*0080*/ 	.byte	0x04, 0x36
        /*0082*/ 	.short	(.L_27 - .L_26)
.L_26:
        /*0084*/ 	.word	0x00000008
.L_27:


//--------------------- .nv.callgraph             --------------------------
	.section	.nv.callgraph,"",@"SHT_CUDA_CALLGRAPH"
	.align	4
	.sectionentsize	8
	.align		4
        /*0000*/ 	.word	0x00000000
	.align		4
        /*0004*/ 	.word	0xffffffff
	.align		4
        /*0008*/ 	.word	index@(_Z12testkernel_1PiS_i)
	.align		4
        /*000c*/ 	.word	index@(vprintf)
	.align		4
        /*0010*/ 	.word	0x00000000
	.align		4
        /*0014*/ 	.word	0xfffffffe
	.align		4
        /*0018*/ 	.word	0x00000000
	.align		4
        /*001c*/ 	.word	0xfffffffd
	.align		4
        /*0020*/ 	.word	0x00000000
	.align		4
        /*0024*/ 	.word	0xfffffffc


//--------------------- .nv.constant4             --------------------------
	.section	.nv.constant4,"a",@progbits
	.align	8
	.align		8
.nv.constant4:
        /*0000*/ 	.dword	vprintf
	.align		8
        /*0008*/ 	.dword	$str
	.align		8
        /*0010*/ 	.dword	$str$1


//--------------------- .text._Z12testkernel_1PiS_i --------------------------
	.section	.text._Z12testkernel_1PiS_i,"ax",@progbits
	.align	128
        .global         _Z12testkernel_1PiS_i
        .type           _Z12testkernel_1PiS_i,@function
        .size           _Z12testkernel_1PiS_i,(.L_x_3 - _Z12testkernel_1PiS_i)
        .other          _Z12testkernel_1PiS_i,@"STO_CUDA_ENTRY STV_DEFAULT"
_Z12testkernel_1PiS_i:
.text._Z12testkernel_1PiS_i:
[----:B------:R-:W0:Y:S01]  /*0000*/  LDC R1, c[0x0][0x37c] ;  /* 0x0000df00ff017b82 */ /* 0x000e220000000800 */
[----:B------:R-:W1:Y:S07]  /*0010*/  S2R R16, SR_TID.X ;  /* 0x0000000000107919 */ /* 0x000e6e0000002100 */
[----:B------:R-:W1:Y:S01]  /*0020*/  LDC.64 R4, c[0x0][0x380] ;  /* 0x0000e000ff047b82 */ /* 0x000e620000000a00 */
[----:B------:R-:W2:Y:S01]  /*0030*/  LDCU.64 UR36, c[0x0][0x358] ;  /* 0x00006b00ff2477ac */ /* 0x000ea20008000a00 */
[----:B0-----:R-:W-:Y:S01]  /*0040*/  VIADD R1, R1, 0xfffffff8 ;  /* 0xfffffff801017836 */ /* 0x001fe20000000000 */
[----:B------:R-:W0:Y:S01]  /*0050*/  LDCU UR6, c[0x0][0x390] ;  /* 0x00007200ff0677ac */ /* 0x000e220008000800 */
[----:B-1----:R-:W-:-:S06]  /*0060*/  IMAD.WIDE.U32 R4, R16, 0x4, R4 ;  /* 0x0000000410047825 */ /* 0x002fcc00078e0004 */
[----:B--2---:R-:W2:Y:S01]  /*0070*/  LDG.E R4, desc[UR36][R4.64] ;  /* 0x0000002404047981 */ /* 0x004ea2000c1e1900 */
[----:B------:R-:W1:Y:S01]  /*0080*/  LDCU UR4, c[0x0][0x2f8] ;  /* 0x00005f00ff0477ac */ /* 0x000e620008000800 */
[----:B------:R-:W3:Y:S01]  /*0090*/  LDCU UR5, c[0x0][0x2fc] ;  /* 0x00005f80ff0577ac */ /* 0x000ee20008000800 */
[----:B-1----:R-:W-:-:S05]  /*00a0*/  IADD3 R2, P1, PT, R1, UR4, RZ ;  /* 0x0000000401027c10 */ /* 0x002fca000ff3e0ff */
[----:B---3--:R-:W-:Y:S01]  /*00b0*/  IMAD.X R18, RZ, RZ, UR5, P1 ;  /* 0x00000005ff127e24 */ /* 0x008fe200088e06ff */
[----:B--2---:R-:W-:-:S04]  /*00c0*/  ISETP.NE.AND P0, PT, R4, 0x1, PT ;  /* 0x000000010400780c */ /* 0x004fc80003f05270 */
[----:B0-----:R-:W-:-:S13]  /*00d0*/  ISETP.GE.OR P0, PT, R16, UR6, P0 ;  /* 0x0000000610007c0c */ /* 0x001fda0008706670 */
[----:B------:R-:W-:Y:S05]  /*00e0*/  @P0 EXIT ;  /* 0x000000000000094d */ /* 0x000fea0003800000 */
[----:B------:R-:W0:Y:S01]  /*00f0*/  S2R R17, SR_LTMASK ;  /* 0x0000000000117919 */ /* 0x000e220000003900 */
[----:B------:R-:W-:Y:S01]  /*0100*/  VOTEU.ANY UR4, UPT, PT ;  /* 0x0000000000047886 */ /* 0x000fe200038e0100 */
[----:B------:R-:W-:Y:S01]  /*0110*/  MOV R19, 0x0 ;  /* 0x0000000000137802 */ /* 0x000fe20000000f00 */
[----:B------:R-:W1:Y:S01]  /*0120*/  LDCU.64 UR6, c[0x4][0x8] ;  /* 0x01000100ff0677ac */ /* 0x000e620008000a00 */
[----:B------:R-:W-:Y:S01]  /*0130*/  POPC R22, UR4 ;  /* 0x0000000400167d09 */ /* 0x000fe20008000000 */
[----:B------:R-:W-:Y:S01]  /*0140*/  IMAD.MOV.U32 R6, RZ, RZ, R2 ;  /* 0x000000ffff067224 */ /* 0x000fe200078e0002 */
[----:B------:R2:W3:Y:S01]  /*0150*/  LDC.64 R8, c[0x4][R19] ;  /* 0x0100000013087b82 */ /* 0x0004e20000000a00 */
[----:B------:R-:W-:Y:S02]  /*0160*/  MOV R7, R18 ;  /* 0x0000001200077202 */ /* 0x000fe40000000f00 */
[----:B-1----:R-:W-:Y:S01]  /*0170*/  MOV R4, UR6 ;  /* 0x0000000600047c02 */ /* 0x002fe20008000f00 */
[----:B------:R-:W-:Y:S01]  /*0180*/  IMAD.U32 R5, RZ, RZ, UR7 ;  /* 0x00000007ff057e24 */ /* 0x000fe2000f8e00ff */
[----:B0-----:R-:W-:-:S06]  /*0190*/  LOP3.LUT R17, R17, UR4, RZ, 0xc0, !PT ;  /* 0x0000000411117c12 */ /* 0x001fcc000f8ec0ff */
[----:B------:R-:W0:Y:S02]  /*01a0*/  POPC R17, R17 ;  /* 0x0000001100117309 */ /* 0x000e240000000000 */
[----:B0-----:R2:W-:Y:S02]  /*01b0*/  STL.64 [R1], R16 ;  /* 0x0000001001007387 */ /* 0x0015e40000100a00 */
[----:B------:R-:W-:-:S07]  /*01c0*/  LEPC R20, `(.L_x_0) ;  /* 0x000000001014794e */ /* 0x000fce0000000000 */
[----:B--23--:R-:W-:Y:S05]  /*01d0*/  CALL.ABS.NOINC R8 ;  /* 0x0000000008007343 */ /* 0x00cfea0003c00000 */
.L_x_0:
[----:B------:R0:W-:Y:S01]  /*01e0*/  STL [R1], R22 ;  /* 0x0000001601007387 */ /* 0x0001e20000100800 */
[----:B------:R0:W1:Y:S01]  /*01f0*/  LDC.64 R8, c[0x4][R19] ;  /* 0x0100000013087b82 */ /* 0x0000620000000a00 */
[----:B------:R-:W2:Y:S01]  /*0200*/  LDCU.64 UR4, c[0x4][0x10] ;  /* 0x01000200ff0477ac */ /* 0x000ea20008000a00 */
[----:B------:R-:W-:Y:S01]  /*0210*/  MOV R6, R2 ;  /* 0x0000000200067202 */ /* 0x000fe20000000f00 */
[----:B------:R-:W-:Y:S02]  /*0220*/  IMAD.MOV.U32 R7, RZ, RZ, R18 ;  /* 0x000000ffff077224 */ /* 0x000fe400078e0012 */
[----:B--2---:R-:W-:Y:S02]  /*0230*/  IMAD.U32 R4, RZ, RZ, UR4 ;  /* 0x00000004ff047e24 */ /* 0x004fe4000f8e00ff */
[----:B0-----:R-:W-:-:S07]  /*0240*/  IMAD.U32 R5, RZ, RZ, UR5 ;  /* 0x00000005ff057e24 */ /* 0x001fce000f8e00ff */
[----:B------:R-:W-:-:S07]  /*0250*/  LEPC R20, `(.L_x_1) ;  /* 0x000000001014794e */ /* 0x000fce0000000000 */
[----:B-1----:R-:W-:Y:S05]  /*0260*/  CALL.ABS.NOINC R8 ;  /* 0x0000000008007343 */ /* 0x002fea0003c00000 */
.L_x_1:
[----:B------:R-:W0:Y:S01]  /*0270*/  LDC.64 R2, c[0x0][0x388] ;  /* 0x0000e200ff027b82 */ /* 0x000e220000000a00 */
[----:B------:R-:W-:Y:S02]  /*0280*/  HFMA2 R5, -RZ, RZ, 0, 5.9604644775390625e-08 ;  /* 0x00000001ff057431 */ /* 0x000fe400000001ff */
[----:B0-----:R-:W-:-:S05]  /*0290*/  IMAD.WIDE.U32 R2, R17, 0x4, R2 ;  /* 0x0000000411027825 */ /* 0x001fca00078e0002 */
[----:B------:R-:W-:Y:S01]  /*02a0*/  STG.E desc[UR36][R2.64], R5 ;  /* 0x0000000502007986 */ /* 0x000fe2000c101924 */
[----:B------:R-:W-:Y:S05]  /*02b0*/  EXIT ;  /* 0x000000000000794d */ /* 0x000fea0003800000 */
.L_x_2:
[----:B------:R-:W-:-:S00]  /*02c0*/  BRA `(.L_x_2) ;  /* 0xfffffffc00fc7947 */ /* 0x000fc0000383ffff */
[----:B------:R-:W-:-:S00]  /*02d0*/  NOP ;  /* 0x0000000000007918 */ /* 0x000fc00000000000 */
        /* <DEDUP_REMOVED lines=10> */
.L_x_3:


//--------------------- .nv.global.init           --------------------------
	.section	.nv.global.init,"aw",@progbits
.nv.global.init:
	.type		$str$1,@object
	.size		$str$1,($str - $str$1)
$str$1:
        /*0000*/ 	.byte	0x25, 0x64, 0x0a, 0x00
	.type		$str,@object
	.size		$str,(.L_0 - $str)
$str:
        /*0004*/ 	.byte	0x25, 0x64, 0x20, 0x25, 0x64, 0x0a, 0x00
.L_0:


//--------------------- .nv.shared.reserved.0     --------------------------
	.section	.nv.shared.reserved.0,"aw",@nobits
	.weak		__nv_reservedSMEM_offset_0_alias
	.size		__nv_reservedSMEM_offset_0_alias, 0, 64
	.other		__nv_reservedSMEM_offset_0_alias,@"STO_CUDA_RESERVED_SHARED STV_DEFAULT"
__nv_reservedSMEM_offset_0_alias:
	.zero		0
	.zero		64


//--------------------- .nv.constant0._Z12testkernel_1PiS_i --------------------------
	.section	.nv.constant0._Z12testkernel_1PiS_i,"a",@progbits
	.sectionflags	@""
	.align	4
.nv.constant0._Z12testkernel_1PiS_i:
	.zero		916


//--------------------- SYMBOLS --------------------------

	.type		.nv.reservedSmem.offset0,@object
	.size		.nv.reservedSmem.offset0,0x4
	.type		vprintf,@function
